//
// Generated by NVIDIA NVVM Compiler
//
// Compiler Build ID: CL-36424714
// Cuda compilation tools, release 13.0, V13.0.88
// Based on NVVM 20.0.0
//

.version 9.0
.target sm_100
.address_size 64

	// .globl	_Z12matrixKernelPfS_S_S_ii
// _ZZ12matrixKernelPfS_S_S_iiE3sum has been demoted

.visible .entry _Z12matrixKernelPfS_S_S_ii(
	.param .u64 .ptr .align 1 _Z12matrixKernelPfS_S_S_ii_param_0,
	.param .u64 .ptr .align 1 _Z12matrixKernelPfS_S_S_ii_param_1,
	.param .u64 .ptr .align 1 _Z12matrixKernelPfS_S_S_ii_param_2,
	.param .u64 .ptr .align 1 _Z12matrixKernelPfS_S_S_ii_param_3,
	.param .u32 _Z12matrixKernelPfS_S_S_ii_param_4,
	.param .u32 _Z12matrixKernelPfS_S_S_ii_param_5
)
{
	.reg .pred 	%p<5>;
	.reg .b32 	%r<14>;
	.reg .b32 	%f<11>;
	.reg .b64 	%rd<15>;
	// demoted variable
	.shared .align 4 .b8 _ZZ12matrixKernelPfS_S_S_iiE3sum[4096];
	ld.param.u64 	%rd1, [_Z12matrixKernelPfS_S_S_ii_param_0];
	ld.param.u64 	%rd3, [_Z12matrixKernelPfS_S_S_ii_param_1];
	ld.param.u64 	%rd2, [_Z12matrixKernelPfS_S_S_ii_param_2];
	ld.param.u64 	%rd4, [_Z12matrixKernelPfS_S_S_ii_param_3];
	ld.param.u32 	%r7, [_Z12matrixKernelPfS_S_S_ii_param_5];
	cvta.to.global.u64 	%rd5, %rd3;
	cvta.to.global.u64 	%rd6, %rd4;
	mov.u32 	%r1, %ctaid.x;
	mov.u32 	%r2, %tid.x;
	mad.lo.s32 	%r8, %r7, %r1, %r2;
	mul.wide.s32 	%rd7, %r8, 4;
	add.s64 	%rd8, %rd6, %rd7;
	ld.global.f32 	%f1, [%rd8];
	mul.wide.u32 	%rd9, %r2, 4;
	add.s64 	%rd10, %rd5, %rd9;
	ld.global.f32 	%f2, [%rd10];
	mul.f32 	%f3, %f1, %f2;
	shl.b32 	%r9, %r2, 2;
	mov.u32 	%r10, _ZZ12matrixKernelPfS_S_S_iiE3sum;
	add.s32 	%r3, %r10, %r9;
	st.shared.f32 	[%r3], %f3;
	bar.sync 	0;
	mov.u32 	%r13, %ntid.x;
	setp.lt.u32 	%p1, %r13, 2;
	@%p1 bra 	$L__BB0_4;
$L__BB0_1:
	shr.u32 	%r6, %r13, 1;
	setp.ge.u32 	%p2, %r2, %r6;
	@%p2 bra 	$L__BB0_3;
	shl.b32 	%r11, %r6, 2;
	add.s32 	%r12, %r3, %r11;
	ld.shared.f32 	%f4, [%r12];
	ld.shared.f32 	%f5, [%r3];
	add.f32 	%f6, %f4, %f5;
	st.shared.f32 	[%r3], %f6;
$L__BB0_3:
	bar.sync 	0;
	setp.gt.u32 	%p3, %r13, 3;
	mov.u32 	%r13, %r6;
	@%p3 bra 	$L__BB0_1;
$L__BB0_4:
	setp.ne.s32 	%p4, %r2, 0;
	@%p4 bra 	$L__BB0_6;
	ld.shared.f32 	%f7, [_ZZ12matrixKernelPfS_S_S_iiE3sum];
	cvta.to.global.u64 	%rd11, %rd2;
	mul.wide.u32 	%rd12, %r1, 4;
	add.s64 	%rd13, %rd11, %rd12;
	ld.global.f32 	%f8, [%rd13];
	mul.f32 	%f9, %f7, %f8;
	st.global.f32 	[%rd13], %f9;
	cvta.to.global.u64 	%rd14, %rd1;
	atom.global.add.f32 	%f10, [%rd14], %f9;
$L__BB0_6:
	ret;

}


// ===== COMPILED SASS (sm_100) =====

	.target	sm_100

	.elftype	@"ET_EXEC"


//--------------------- .note.nv.tkinfo           --------------------------
	.section	.note.nv.tkinfo,"",@"SHT_NOTE"
	.sectionflags	@"SHF_NOTE_NV_TKINFO"
	.tkinfo
        /*0018*/ 	.word	0x00000002
        /*0030*/ 	.string	""
        /*0030*/ 	.string	"ptxas"
        /*0030*/ 	.string	"Cuda compilation tools, release 13.0, V13.0.88"
        /*0030*/ 	.string	"Build cuda_13.0.r13.0/compiler.36424714_0"
        /*0030*/ 	.string	"-arch sm_100 -m 64 "



//--------------------- .note.nv.cuinfo           --------------------------
	.section	.note.nv.cuinfo,"",@"SHT_NOTE"
	.sectionflags	@"SHF_NOTE_NV_CUINFO"
        /*0018*/ 	.short	0x0002
        /*001a*/ 	.short	0x0064
        /*001c*/ 	.short	0x0082
	.zero		2


//--------------------- .nv.info                  --------------------------
	.section	.nv.info,"",@"SHT_CUDA_INFO"
	.align	4


	//----- nvinfo : EIATTR_REGCOUNT
	.align		4
        /*0000*/ 	.byte	0x04, 0x2f
        /*0002*/ 	.short	(.L_1 - .L_0)
	.align		4
.L_0:
        /*0004*/ 	.word	index@(_Z12matrixKernelPfS_S_S_ii)
        /*0008*/ 	.word	0x0000000c


	//----- nvinfo : EIATTR_FRAME_SIZE
	.align		4
.L_1:
        /*000c*/ 	.byte	0x04, 0x11
        /*000e*/ 	.short	(.L_3 - .L_2)
	.align		4
.L_2:
        /*0010*/ 	.word	index@(_Z12matrixKernelPfS_S_S_ii)
        /*0014*/ 	.word	0x00000000


	//----- nvinfo : EIATTR_MIN_STACK_SIZE
	.align		4
.L_3:
        /*0018*/ 	.byte	0x04, 0x12
        /*001a*/ 	.short	(.L_5 - .L_4)
	.align		4
.L_4:
        /*001c*/ 	.word	index@(_Z12matrixKernelPfS_S_S_ii)
        /*0020*/ 	.word	0x00000000
.L_5:


//--------------------- .nv.compat                --------------------------
	.section	.nv.compat,"",@"SHT_CUDA_COMPAT_INFO"
	.align	4
        /*0000*/ 	.byte	0x02, 0x09, 0x00, 0x00, 0x02, 0x02, 0x01, 0x00, 0x02, 0x05, 0x05, 0x00, 0x03, 0x07, 0x01, 0x01
        /*0010*/ 	.byte	0x02, 0x03, 0x00, 0x00, 0x02, 0x06, 0x01, 0x00, 0x04, 0x0b, 0x08, 0x00, 0x09, 0x00, 0x00, 0x00
        /*0020*/ 	.byte	0x00, 0x00, 0x00, 0x00


//--------------------- .nv.info._Z12matrixKernelPfS_S_S_ii --------------------------
	.section	.nv.info._Z12matrixKernelPfS_S_S_ii,"",@"SHT_CUDA_INFO"
	.sectionflags	@""
	.align	4


	//----- nvinfo : EIATTR_CUDA_API_VERSION
	.align		4
        /*0000*/ 	.byte	0x04, 0x37
        /*0002*/ 	.short	(.L_7 - .L_6)
.L_6:
        /*0004*/ 	.word	0x00000082


	//----- nvinfo : EIATTR_KPARAM_INFO
	.align		4
.L_7:
        /*0008*/ 	.byte	0x04, 0x17
        /*000a*/ 	.short	(.L_9 - .L_8)
.L_8:
        /*000c*/ 	.word	0x00000000
        /*0010*/ 	.short	0x0005
        /*0012*/ 	.short	0x0024
        /*0014*/ 	.byte	0x00, 0xf0, 0x11, 0x00


	//----- nvinfo : EIATTR_KPARAM_INFO
	.align		4
.L_9:
        /*0018*/ 	.byte	0x04, 0x17
        /*001a*/ 	.short	(.L_11 - .L_10)
.L_10:
        /*001c*/ 	.word	0x00000000
        /*0020*/ 	.short	0x0004
        /*0022*/ 	.short	0x0020
        /*0024*/ 	.byte	0x00, 0xf0, 0x11, 0x00


	//----- nvinfo : EIATTR_KPARAM_INFO
	.align		4
.L_11:
        /*0028*/ 	.byte	0x04, 0x17
        /*002a*/ 	.short	(.L_13 - .L_12)
.L_12:
        /*002c*/ 	.word	0x00000000
        /*0030*/ 	.short	0x0003
        /*0032*/ 	.short	0x0018
        /*0034*/ 	.byte	0x00, 0xf5, 0x21, 0x00


	//----- nvinfo : EIATTR_KPARAM_INFO
	.align		4
.L_13:
        /*0038*/ 	.byte	0x04, 0x17
        /*003a*/ 	.short	(.L_15 - .L_14)
.L_14:
        /*003c*/ 	.word	0x00000000
        /*0040*/ 	.short	0x0002
        /*0042*/ 	.short	0x0010
        /*0044*/ 	.byte	0x00, 0xf5, 0x21, 0x00


	//----- nvinfo : EIATTR_KPARAM_INFO
	.align		4
.L_15:
        /*0048*/ 	.byte	0x04, 0x17
        /*004a*/ 	.short	(.L_17 - .L_16)
.L_16:
        /*004c*/ 	.word	0x00000000
        /*0050*/ 	.short	0x0001
        /*0052*/ 	.short	0x0008
        /*0054*/ 	.byte	0x00, 0xf5, 0x21, 0x00


	//----- nvinfo : EIATTR_KPARAM_INFO
	.align		4
.L_17:
        /*0058*/ 	.byte	0x04, 0x17
        /*005a*/ 	.short	(.L_19 - .L_18)
.L_18:
        /*005c*/ 	.word	0x00000000
        /*0060*/ 	.short	0x0000
        /*0062*/ 	.short	0x0000
        /*0064*/ 	.byte	0x00, 0xf5, 0x21, 0x00


	//----- nvinfo : EIATTR_SPARSE_MMA_MASK
	.align		4
.L_19:
        /*0068*/ 	.byte	0x03, 0x50
        /*006a*/ 	.short	0x0000


	//----- nvinfo : EIATTR_MAXREG_COUNT
	.align		4
        /*006c*/ 	.byte	0x03, 0x1b
        /*006e*/ 	.short	0x00ff


	//----- nvinfo : EIATTR_NUM_BARRIERS
	.align		4
        /*0070*/ 	.byte	0x02, 0x4c
        /*0072*/ 	.byte	0x01
	.zero		1


	//----- nvinfo : EIATTR_MERCURY_ISA_VERSION
	.align		4
        /*0074*/ 	.byte	0x03, 0x5f
        /*0076*/ 	.short	0x0101


	//----- nvinfo : EIATTR_VRC_CTA_INIT_COUNT
	.align		4
        /*0078*/ 	.byte	0x02, 0x4a
	.zero		1
	.zero		1


	//----- nvinfo : EIATTR_EXIT_INSTR_OFFSETS
	.align		4
        /*007c*/ 	.byte	0x04, 0x1c
        /*007e*/ 	.short	(.L_21 - .L_20)


	//   ....[0]....
.L_20:
        /*0080*/ 	.word	0x00000230


	//   ....[1]....
        /*0084*/ 	.word	0x000002f0


	//----- nvinfo : EIATTR_CBANK_PARAM_SIZE
	.align		4
.L_21:
        /*0088*/ 	.byte	0x03, 0x19
        /*008a*/ 	.short	0x0028


	//----- nvinfo : EIATTR_PARAM_CBANK
	.align		4
        /*008c*/ 	.byte	0x04, 0x0a
        /*008e*/ 	.short	(.L_23 - .L_22)
	.align		4
.L_22:
        /*0090*/ 	.word	index@(.nv.constant0._Z12matrixKernelPfS_S_S_ii)
        /*0094*/ 	.short	0x0380
        /*0096*/ 	.short	0x0028


	//----- nvinfo : EIATTR_SW_WAR
	.align		4
.L_23:
        /*0098*/ 	.byte	0x04, 0x36
        /*009a*/ 	.short	(.L_25 - .L_24)
.L_24:
        /*009c*/ 	.word	0x00000008
.L_25:


//--------------------- .nv.callgraph             --------------------------
	.section	.nv.callgraph,"",@"SHT_CUDA_CALLGRAPH"
	.align	4
	.sectionentsize	8
	.align		4
        /*0000*/ 	.word	0x00000000
	.align		4
        /*0004*/ 	.word	0xffffffff
	.align		4
        /*0008*/ 	.word	0x00000000
	.align		4
        /*000c*/ 	.word	0xfffffffe
	.align		4
        /*0010*/ 	.word	0x00000000
	.align		4
        /*0014*/ 	.word	0xfffffffd
	.align		4
        /*0018*/ 	.word	0x00000000
	.align		4
        /*001c*/ 	.word	0xfffffffc


//--------------------- .text._Z12matrixKernelPfS_S_S_ii --------------------------
	.section	.text._Z12matrixKernelPfS_S_S_ii,"ax",@progbits
	.align	128
        .global         _Z12matrixKernelPfS_S_S_ii
        .type           _Z12matrixKernelPfS_S_S_ii,@function
        .size           _Z12matrixKernelPfS_S_S_ii,(.L_x_3 - _Z12matrixKernelPfS_S_S_ii)
        .other          _Z12matrixKernelPfS_S_S_ii,@"STO_CUDA_ENTRY STV_DEFAULT"
_Z12matrixKernelPfS_S_S_ii:
.text._Z12matrixKernelPfS_S_S_ii:
[----:B------:R-:W-:Y:S01]  /*0000*/  LDC R1, c[0x0][0x37c] ;  /* 0x0000df00ff017b82 */ /* 0x000fe20000000800 */
[----:B------:R-:W0:Y:S07]  /*0010*/  S2R R9, SR_CTAID.X ;  /* 0x0000000000097919 */ /* 0x000e2e0000002500 */
[----:B------:R-:W1:Y:S01]  /*0020*/  LDC.64 R4, c[0x0][0x388] ;  /* 0x0000e200ff047b82 */ /* 0x000e620000000a00 */
[----:B------:R-:W0:Y:S01]  /*0030*/  LDCU UR4, c[0x0][0x3a4] ;  /* 0x00007480ff0477ac */ /* 0x000e220008000800 */
[----:B------:R-:W0:Y:S01]  /*0040*/  S2R R6, SR_TID.X ;  /* 0x0000000000067919 */ /* 0x000e220000002100 */
[----:B------:R-:W2:Y:S05]  /*0050*/  LDCU.64 UR6, c[0x0][0x358] ;  /* 0x00006b00ff0677ac */ /* 0x000eaa0008000a00 */
[----:B------:R-:W3:Y:S01]  /*0060*/  LDC.64 R2, c[0x0][0x398] ;  /* 0x0000e600ff027b82 */ /* 0x000ee20000000a00 */
[----:B0-----:R-:W-:-:S02]  /*0070*/  IMAD R7, R9, UR4, R6 ;  /* 0x0000000409077c24 */ /* 0x001fc4000f8e0206 */
[----:B-1----:R-:W-:-:S04]  /*0080*/  IMAD.WIDE.U32 R4, R6, 0x4, R4 ;  /* 0x0000000406047825 */ /* 0x002fc800078e0004 */
[----:B---3--:R-:W-:Y:S02]  /*0090*/  IMAD.WIDE R2, R7, 0x4, R2 ;  /* 0x0000000407027825 */ /* 0x008fe400078e0202 */
[----:B--2---:R-:W2:Y:S04]  /*00a0*/  LDG.E R5, desc[UR6][R4.64] ;  /* 0x0000000604057981 */ /* 0x004ea8000c1e1900 */
[----:B------:R-:W2:Y:S01]  /*00b0*/  LDG.E R2, desc[UR6][R2.64] ;  /* 0x0000000602027981 */ /* 0x000ea2000c1e1900 */
[----:B------:R-:W0:Y:S01]  /*00c0*/  S2UR UR5, SR_CgaCtaId ;  /* 0x00000000000579c3 */ /* 0x000e220000008800 */
[----:B------:R-:W-:Y:S01]  /*00d0*/  UMOV UR4, 0x400 ;  /* 0x0000040000047882 */ /* 0x000fe20000000000 */
[----:B------:R-:W1:Y:S01]  /*00e0*/  LDCU UR8, c[0x0][0x360] ;  /* 0x00006c00ff0877ac */ /* 0x000e620008000800 */
[----:B------:R-:W-:Y:S01]  /*00f0*/  ISETP.NE.AND P0, PT, R6, RZ, PT ;  /* 0x000000ff0600720c */ /* 0x000fe20003f05270 */
[----:B-1----:R-:W-:-:S02]  /*0100*/  UISETP.GE.U32.AND UP0, UPT, UR8, 0x2, UPT ;  /* 0x000000020800788c */ /* 0x002fc4000bf06070 */
[----:B0-----:R-:W-:-:S06]  /*0110*/  ULEA UR4, UR5, UR4, 0x18 ;  /* 0x0000000405047291 */ /* 0x001fcc000f8ec0ff */
[----:B------:R-:W-:Y:S01]  /*0120*/  LEA R7, R6, UR4, 0x2 ;  /* 0x0000000406077c11 */ /* 0x000fe2000f8e10ff */
[----:B--2---:R-:W-:-:S05]  /*0130*/  FMUL R0, R2, R5 ;  /* 0x0000000502007220 */ /* 0x004fca0000400000 */
[----:B------:R0:W-:Y:S01]  /*0140*/  STS [R7], R0 ;  /* 0x0000000007007388 */ /* 0x0001e20000000800 */
[----:B------:R-:W-:Y:S06]  /*0150*/  BAR.SYNC.DEFER_BLOCKING 0x0 ;  /* 0x0000000000007b1d */ /* 0x000fec0000010000 */
[----:B------:R-:W-:Y:S05]  /*0160*/  BRA.U !UP0, `(.L_x_0) ;  /* 0x0000000108307547 */ /* 0x000fea000b800000 */
[----:B0-----:R-:W-:-:S07]  /*0170*/  MOV R0, UR8 ;  /* 0x0000000800007c02 */ /* 0x001fce0008000f00 */
.L_x_1:
[----:B------:R-:W-:-:S04]  /*0180*/  SHF.R.U32.HI R5, RZ, 0x1, R0 ;  /* 0x00000001ff057819 */ /* 0x000fc80000011600 */
[----:B------:R-:W-:-:S13]  /*0190*/  ISETP.GE.U32.AND P1, PT, R6, R5, PT ;  /* 0x000000050600720c */ /* 0x000fda0003f26070 */
[----:B------:R-:W-:Y:S01]  /*01a0*/  @!P1 LEA R2, R5, R7, 0x2 ;  /* 0x0000000705029211 */ /* 0x000fe200078e10ff */
[----:B------:R-:W-:Y:S05]  /*01b0*/  @!P1 LDS R3, [R7] ;  /* 0x0000000007039984 */ /* 0x000fea0000000800 */
[----:B------:R-:W0:Y:S02]  /*01c0*/  @!P1 LDS R2, [R2] ;  /* 0x0000000002029984 */ /* 0x000e240000000800 */
[----:B0-----:R-:W-:-:S05]  /*01d0*/  @!P1 FADD R4, R2, R3 ;  /* 0x0000000302049221 */ /* 0x001fca0000000000 */
[----:B------:R1:W-:Y:S01]  /*01e0*/  @!P1 STS [R7], R4 ;  /* 0x0000000407009388 */ /* 0x0003e20000000800 */
[----:B------:R-:W-:Y:S01]  /*01f0*/  BAR.SYNC.DEFER_BLOCKING 0x0 ;  /* 0x0000000000007b1d */ /* 0x000fe20000010000 */
[----:B------:R-:W-:Y:S02]  /*0200*/  ISETP.GT.U32.AND P1, PT, R0, 0x3, PT ;  /* 0x000000030000780c */ /* 0x000fe40003f24070 */
[----:B------:R-:W-:-:S11]  /*0210*/  MOV R0, R5 ;  /* 0x0000000500007202 */ /* 0x000fd60000000f00 */
[----:B-1----:R-:W-:Y:S05]  /*0220*/  @P1 BRA `(.L_x_1) ;  /* 0xfffffffc00d41947 */ /* 0x002fea000383ffff */
.L_x_0:
[----:B------:R-:W-:Y:S05]  /*0230*/  @P0 EXIT ;  /* 0x000000000000094d */ /* 0x000fea0003800000 */
[----:B------:R-:W1:Y:S02]  /*0240*/  LDC.64 R2, c[0x0][0x390] ;  /* 0x0000e400ff027b82 */ /* 0x000e640000000a00 */
[----:B-1----:R-:W-:-:S05]  /*0250*/  IMAD.WIDE.U32 R2, R9, 0x4, R2 ;  /* 0x0000000409027825 */ /* 0x002fca00078e0002 */
[----:B0-----:R-:W2:Y:S01]  /*0260*/  LDG.E R7, desc[UR6][R2.64] ;  /* 0x0000000602077981 */ /* 0x001ea2000c1e1900 */
[----:B------:R-:W0:Y:S01]  /*0270*/  S2UR UR5, SR_CgaCtaId ;  /* 0x00000000000579c3 */ /* 0x000e220000008800 */
[----:B------:R-:W-:-:S07]  /*0280*/  UMOV UR4, 0x400 ;  /* 0x0000040000047882 */ /* 0x000fce0000000000 */
[----:B------:R-:W1:Y:S01]  /*0290*/  LDC.64 R4, c[0x0][0x380] ;  /* 0x0000e000ff047b82 */ /* 0x000e620000000a00 */
[----:B0-----:R-:W-:-:S09]  /*02a0*/  ULEA UR4, UR5, UR4, 0x18 ;  /* 0x0000000405047291 */ /* 0x001fd2000f8ec0ff */
[----:B------:R-:W2:Y:S02]  /*02b0*/  LDS R0, [UR4] ;  /* 0x00000004ff007984 */ /* 0x000ea40008000800 */
[----:B--2---:R-:W-:-:S05]  /*02c0*/  FMUL R7, R0, R7 ;  /* 0x0000000700077220 */ /* 0x004fca0000400000 */
[----:B------:R-:W-:Y:S04]  /*02d0*/  STG.E desc[UR6][R2.64], R7 ;  /* 0x0000000702007986 */ /* 0x000fe8000c101906 */
[----:B-1----:R-:W-:Y:S01]  /*02e0*/  REDG.E.ADD.F32.FTZ.RN.STRONG.GPU desc[UR6][R4.64], R7 ;  /* 0x00000007040079a6 */ /* 0x002fe2000c12f306 */
[----:B------:R-:W-:Y:S05]  /*02f0*/  EXIT ;  /* 0x000000000000794d */ /* 0x000fea0003800000 */
.L_x_2:
[----:B------:R-:W-:-:S00]  /*0300*/  BRA `(.L_x_2) ;  /* 0xfffffffc00fc7947 */ /* 0x000fc0000383ffff */
[----:B------:R-:W-:-:S00]  /*0310*/  NOP ;  /* 0x0000000000007918 */ /* 0x000fc00000000000 */
        /* <DEDUP_REMOVED lines=14> */
.L_x_3:


//--------------------- .nv.shared._Z12matrixKernelPfS_S_S_ii --------------------------
	.section	.nv.shared._Z12matrixKernelPfS_S_S_ii,"aw",@nobits
	.sectionflags	@""
	.align	4
.nv.shared._Z12matrixKernelPfS_S_S_ii:
	.zero		5120


//--------------------- .nv.shared.reserved.0     --------------------------
	.section	.nv.shared.reserved.0,"aw",@nobits
	.weak		__nv_reservedSMEM_offset_0_alias
	.size		__nv_reservedSMEM_offset_0_alias, 0, 64
	.other		__nv_reservedSMEM_offset_0_alias,@"STO_CUDA_RESERVED_SHARED STV_DEFAULT"
__nv_reservedSMEM_offset_0_alias:
	.zero		0
	.zero		64


//--------------------- .nv.constant0._Z12matrixKernelPfS_S_S_ii --------------------------
	.section	.nv.constant0._Z12matrixKernelPfS_S_S_ii,"a",@progbits
	.sectionflags	@""
	.align	4
.nv.constant0._Z12matrixKernelPfS_S_S_ii:
	.zero		936


//--------------------- SYMBOLS --------------------------

	.type		.nv.reservedSmem.offset0,@object
	.size		.nv.reservedSmem.offset0,0x4
	.type		.nv.reservedSmem.cap,@object
	.size		.nv.reservedSmem.cap,0x4
